//
// Generated by NVIDIA NVVM Compiler
//
// Compiler Build ID: CL-36424714
// Cuda compilation tools, release 13.0, V13.0.88
// Based on NVVM 20.0.0
//

.version 9.0
.target sm_100
.address_size 64

	// .globl	vectorMul

.visible .entry vectorMul(
	.param .u64 .ptr .align 1 vectorMul_param_0,
	.param .u64 .ptr .align 1 vectorMul_param_1,
	.param .u64 .ptr .align 1 vectorMul_param_2,
	.param .u32 vectorMul_param_3
)
{
	.reg .pred 	%p<2>;
	.reg .b32 	%r<6>;
	.reg .b32 	%f<4>;
	.reg .b64 	%rd<11>;

	ld.param.u64 	%rd1, [vectorMul_param_0];
	ld.param.u64 	%rd2, [vectorMul_param_1];
	ld.param.u64 	%rd3, [vectorMul_param_2];
	ld.param.u32 	%r2, [vectorMul_param_3];
	mov.u32 	%r3, %ctaid.x;
	mov.u32 	%r4, %ntid.x;
	mov.u32 	%r5, %tid.x;
	mad.lo.s32 	%r1, %r3, %r4, %r5;
	setp.ge.s32 	%p1, %r1, %r2;
	@%p1 bra 	$L__BB0_2;
	cvta.to.global.u64 	%rd4, %rd1;
	cvta.to.global.u64 	%rd5, %rd2;
	cvta.to.global.u64 	%rd6, %rd3;
	mul.wide.s32 	%rd7, %r1, 4;
	add.s64 	%rd8, %rd4, %rd7;
	ld.global.f32 	%f1, [%rd8];
	add.s64 	%rd9, %rd5, %rd7;
	ld.global.f32 	%f2, [%rd9];
	mul.f32 	%f3, %f1, %f2;
	add.s64 	%rd10, %rd6, %rd7;
	st.global.f32 	[%rd10], %f3;
$L__BB0_2:
	ret;

}
	// .globl	vectorDiv
.visible .entry vectorDiv(
	.param .u64 .ptr .align 1 vectorDiv_param_0,
	.param .u64 .ptr .align 1 vectorDiv_param_1,
	.param .u64 .ptr .align 1 vectorDiv_param_2,
	.param .u32 vectorDiv_param_3
)
{
	.reg .pred 	%p<3>;
	.reg .b32 	%r<6>;
	.reg .b32 	%f<7>;
	.reg .b64 	%rd<13>;

	ld.param.u64 	%rd1, [vectorDiv_param_0];
	ld.param.u64 	%rd2, [vectorDiv_param_1];
	ld.param.u64 	%rd3, [vectorDiv_param_2];
	ld.param.u32 	%r2, [vectorDiv_param_3];
	mov.u32 	%r3, %ctaid.x;
	mov.u32 	%r4, %ntid.x;
	mov.u32 	%r5, %tid.x;
	mad.lo.s32 	%r1, %r3, %r4, %r5;
	setp.ge.s32 	%p1, %r1, %r2;
	@%p1 bra 	$L__BB1_4;
	cvta.to.global.u64 	%rd4, %rd2;
	mul.wide.s32 	%rd5, %r1, 4;
	add.s64 	%rd6, %rd4, %rd5;
	ld.global.f32 	%f1, [%rd6];
	setp.eq.f32 	%p2, %f1, 0f00000000;
	mov.f32 	%f6, 0f00000000;
	@%p2 bra 	$L__BB1_3;
	cvta.to.global.u64 	%rd7, %rd1;
	add.s64 	%rd9, %rd7, %rd5;
	ld.global.f32 	%f5, [%rd9];
	div.rn.f32 	%f6, %f5, %f1;
$L__BB1_3:
	cvta.to.global.u64 	%rd10, %rd3;
	add.s64 	%rd12, %rd10, %rd5;
	st.global.f32 	[%rd12], %f6;
$L__BB1_4:
	ret;

}


// ===== COMPILED SASS (sm_100) =====

	.target	sm_100

	.elftype	@"ET_EXEC"


//--------------------- .note.nv.tkinfo           --------------------------
	.section	.note.nv.tkinfo,"",@"SHT_NOTE"
	.sectionflags	@"SHF_NOTE_NV_TKINFO"
	.tkinfo
        /*0018*/ 	.word	0x00000002
        /*0030*/ 	.string	""
        /*0030*/ 	.string	"ptxas"
        /*0030*/ 	.string	"Cuda compilation tools, release 13.0, V13.0.88"
        /*0030*/ 	.string	"Build cuda_13.0.r13.0/compiler.36424714_0"
        /*0030*/ 	.string	"-arch sm_100 -m 64 "



//--------------------- .note.nv.cuinfo           --------------------------
	.section	.note.nv.cuinfo,"",@"SHT_NOTE"
	.sectionflags	@"SHF_NOTE_NV_CUINFO"
        /*0018*/ 	.short	0x0002
        /*001a*/ 	.short	0x0064
        /*001c*/ 	.short	0x0082
	.zero		2


//--------------------- .nv.info                  --------------------------
	.section	.nv.info,"",@"SHT_CUDA_INFO"
	.align	4


	//----- nvinfo : EIATTR_REGCOUNT
	.align		4
        /*0000*/ 	.byte	0x04, 0x2f
        /*0002*/ 	.short	(.L_1 - .L_0)
	.align		4
.L_0:
        /*0004*/ 	.word	index@(vectorMul)
        /*0008*/ 	.word	0x0000000c


	//----- nvinfo : EIATTR_FRAME_SIZE
	.align		4
.L_1:
        /*000c*/ 	.byte	0x04, 0x11
        /*000e*/ 	.short	(.L_3 - .L_2)
	.align		4
.L_2:
        /*0010*/ 	.word	index@(vectorMul)
        /*0014*/ 	.word	0x00000000


	//----- nvinfo : EIATTR_REGCOUNT
	.align		4
.L_3:
        /*0018*/ 	.byte	0x04, 0x2f
        /*001a*/ 	.short	(.L_5 - .L_4)
	.align		4
.L_4:
        /*001c*/ 	.word	index@(vectorDiv)
        /*0020*/ 	.word	0x00000010


	//----- nvinfo : EIATTR_FRAME_SIZE
	.align		4
.L_5:
        /*0024*/ 	.byte	0x04, 0x11
        /*0026*/ 	.short	(.L_7 - .L_6)
	.align		4
.L_6:
        /*0028*/ 	.word	index@($__internal_0_$__cuda_sm3x_div_rn_noftz_f32_slowpath)
        /*002c*/ 	.word	0x00000000


	//----- nvinfo : EIATTR_FRAME_SIZE
	.align		4
.L_7:
        /*0030*/ 	.byte	0x04, 0x11
        /*0032*/ 	.short	(.L_9 - .L_8)
	.align		4
.L_8:
        /*0034*/ 	.word	index@(vectorDiv)
        /*0038*/ 	.word	0x00000000


	//----- nvinfo : EIATTR_MIN_STACK_SIZE
	.align		4
.L_9:
        /*003c*/ 	.byte	0x04, 0x12
        /*003e*/ 	.short	(.L_11 - .L_10)
	.align		4
.L_10:
        /*0040*/ 	.word	index@(vectorDiv)
        /*0044*/ 	.word	0x00000000


	//----- nvinfo : EIATTR_MIN_STACK_SIZE
	.align		4
.L_11:
        /*0048*/ 	.byte	0x04, 0x12
        /*004a*/ 	.short	(.L_13 - .L_12)
	.align		4
.L_12:
        /*004c*/ 	.word	index@(vectorMul)
        /*0050*/ 	.word	0x00000000
.L_13:


//--------------------- .nv.compat                --------------------------
	.section	.nv.compat,"",@"SHT_CUDA_COMPAT_INFO"
	.align	4
        /*0000*/ 	.byte	0x02, 0x09, 0x00, 0x00, 0x02, 0x02, 0x01, 0x00, 0x02, 0x05, 0x05, 0x00, 0x03, 0x07, 0x01, 0x01
        /*0010*/ 	.byte	0x02, 0x03, 0x00, 0x00, 0x02, 0x06, 0x01, 0x00, 0x04, 0x0b, 0x08, 0x00, 0x01, 0x00, 0x00, 0x00
        /*0020*/ 	.byte	0x00, 0x00, 0x00, 0x00


//--------------------- .nv.info.vectorDiv        --------------------------
	.section	.nv.info.vectorDiv,"",@"SHT_CUDA_INFO"
	.sectionflags	@""
	.align	4


	//----- nvinfo : EIATTR_CUDA_API_VERSION
	.align		4
        /*0000*/ 	.byte	0x04, 0x37
        /*0002*/ 	.short	(.L_15 - .L_14)
.L_14:
        /*0004*/ 	.word	0x00000082


	//----- nvinfo : EIATTR_KPARAM_INFO
	.align		4
.L_15:
        /*0008*/ 	.byte	0x04, 0x17
        /*000a*/ 	.short	(.L_17 - .L_16)
.L_16:
        /*000c*/ 	.word	0x00000000
        /*0010*/ 	.short	0x0003
        /*0012*/ 	.short	0x0018
        /*0014*/ 	.byte	0x00, 0xf0, 0x11, 0x00


	//----- nvinfo : EIATTR_KPARAM_INFO
	.align		4
.L_17:
        /*0018*/ 	.byte	0x04, 0x17
        /*001a*/ 	.short	(.L_19 - .L_18)
.L_18:
        /*001c*/ 	.word	0x00000000
        /*0020*/ 	.short	0x0002
        /*0022*/ 	.short	0x0010
        /*0024*/ 	.byte	0x00, 0xf5, 0x21, 0x00


	//----- nvinfo : EIATTR_KPARAM_INFO
	.align		4
.L_19:
        /*0028*/ 	.byte	0x04, 0x17
        /*002a*/ 	.short	(.L_21 - .L_20)
.L_20:
        /*002c*/ 	.word	0x00000000
        /*0030*/ 	.short	0x0001
        /*0032*/ 	.short	0x0008
        /*0034*/ 	.byte	0x00, 0xf5, 0x21, 0x00


	//----- nvinfo : EIATTR_KPARAM_INFO
	.align		4
.L_21:
        /*0038*/ 	.byte	0x04, 0x17
        /*003a*/ 	.short	(.L_23 - .L_22)
.L_22:
        /*003c*/ 	.word	0x00000000
        /*0040*/ 	.short	0x0000
        /*0042*/ 	.short	0x0000
        /*0044*/ 	.byte	0x00, 0xf5, 0x21, 0x00


	//----- nvinfo : EIATTR_SPARSE_MMA_MASK
	.align		4
.L_23:
        /*0048*/ 	.byte	0x03, 0x50
        /*004a*/ 	.short	0x0000


	//----- nvinfo : EIATTR_MAXREG_COUNT
	.align		4
        /*004c*/ 	.byte	0x03, 0x1b
        /*004e*/ 	.short	0x00ff


	//----- nvinfo : EIATTR_MERCURY_ISA_VERSION
	.align		4
        /*0050*/ 	.byte	0x03, 0x5f
        /*0052*/ 	.short	0x0101


	//----- nvinfo : EIATTR_VRC_CTA_INIT_COUNT
	.align		4
        /*0054*/ 	.byte	0x02, 0x4a
	.zero		1
	.zero		1


	//----- nvinfo : EIATTR_EXIT_INSTR_OFFSETS
	.align		4
        /*0058*/ 	.byte	0x04, 0x1c
        /*005a*/ 	.short	(.L_25 - .L_24)


	//   ....[0]....
.L_24:
        /*005c*/ 	.word	0x00000070


	//   ....[1]....
        /*0060*/ 	.word	0x00000240


	//----- nvinfo : EIATTR_CRS_STACK_SIZE
	.align		4
.L_25:
        /*0064*/ 	.byte	0x04, 0x1e
        /*0066*/ 	.short	(.L_27 - .L_26)
.L_26:
        /*0068*/ 	.word	0x00000000


	//----- nvinfo : EIATTR_CBANK_PARAM_SIZE
	.align		4
.L_27:
        /*006c*/ 	.byte	0x03, 0x19
        /*006e*/ 	.short	0x001c


	//----- nvinfo : EIATTR_PARAM_CBANK
	.align		4
        /*0070*/ 	.byte	0x04, 0x0a
        /*0072*/ 	.short	(.L_29 - .L_28)
	.align		4
.L_28:
        /*0074*/ 	.word	index@(.nv.constant0.vectorDiv)
        /*0078*/ 	.short	0x0380
        /*007a*/ 	.short	0x001c


	//----- nvinfo : EIATTR_SW_WAR
	.align		4
.L_29:
        /*007c*/ 	.byte	0x04, 0x36
        /*007e*/ 	.short	(.L_31 - .L_30)
.L_30:
        /*0080*/ 	.word	0x00000008
.L_31:


//--------------------- .nv.info.vectorMul        --------------------------
	.section	.nv.info.vectorMul,"",@"SHT_CUDA_INFO"
	.sectionflags	@""
	.align	4


	//----- nvinfo : EIATTR_CUDA_API_VERSION
	.align		4
        /*0000*/ 	.byte	0x04, 0x37
        /*0002*/ 	.short	(.L_33 - .L_32)
.L_32:
        /*0004*/ 	.word	0x00000082


	//----- nvinfo : EIATTR_KPARAM_INFO
	.align		4
.L_33:
        /*0008*/ 	.byte	0x04, 0x17
        /*000a*/ 	.short	(.L_35 - .L_34)
.L_34:
        /*000c*/ 	.word	0x00000000
        /*0010*/ 	.short	0x0003
        /*0012*/ 	.short	0x0018
        /*0014*/ 	.byte	0x00, 0xf0, 0x11, 0x00


	//----- nvinfo : EIATTR_KPARAM_INFO
	.align		4
.L_35:
        /*0018*/ 	.byte	0x04, 0x17
        /*001a*/ 	.short	(.L_37 - .L_36)
.L_36:
        /*001c*/ 	.word	0x00000000
        /*0020*/ 	.short	0x0002
        /*0022*/ 	.short	0x0010
        /*0024*/ 	.byte	0x00, 0xf5, 0x21, 0x00


	//----- nvinfo : EIATTR_KPARAM_INFO
	.align		4
.L_37:
        /*0028*/ 	.byte	0x04, 0x17
        /*002a*/ 	.short	(.L_39 - .L_38)
.L_38:
        /*002c*/ 	.word	0x00000000
        /*0030*/ 	.short	0x0001
        /*0032*/ 	.short	0x0008
        /*0034*/ 	.byte	0x00, 0xf5, 0x21, 0x00


	//----- nvinfo : EIATTR_KPARAM_INFO
	.align		4
.L_39:
        /*0038*/ 	.byte	0x04, 0x17
        /*003a*/ 	.short	(.L_41 - .L_40)
.L_40:
        /*003c*/ 	.word	0x00000000
        /*0040*/ 	.short	0x0000
        /*0042*/ 	.short	0x0000
        /*0044*/ 	.byte	0x00, 0xf5, 0x21, 0x00


	//----- nvinfo : EIATTR_SPARSE_MMA_MASK
	.align		4
.L_41:
        /*0048*/ 	.byte	0x03, 0x50
        /*004a*/ 	.short	0x0000


	//----- nvinfo : EIATTR_MAXREG_COUNT
	.align		4
        /*004c*/ 	.byte	0x03, 0x1b
        /*004e*/ 	.short	0x00ff


	//----- nvinfo : EIATTR_MERCURY_ISA_VERSION
	.align		4
        /*0050*/ 	.byte	0x03, 0x5f
        /*0052*/ 	.short	0x0101


	//----- nvinfo : EIATTR_VRC_CTA_INIT_COUNT
	.align		4
        /*0054*/ 	.byte	0x02, 0x4a
	.zero		1
	.zero		1


	//----- nvinfo : EIATTR_EXIT_INSTR_OFFSETS
	.align		4
        /*0058*/ 	.byte	0x04, 0x1c
        /*005a*/ 	.short	(.L_43 - .L_42)


	//   ....[0]....
.L_42:
        /*005c*/ 	.word	0x00000070


	//   ....[1]....
        /*0060*/ 	.word	0x00000130


	//----- nvinfo : EIATTR_CBANK_PARAM_SIZE
	.align		4
.L_43:
        /*0064*/ 	.byte	0x03, 0x19
        /*0066*/ 	.short	0x001c


	//----- nvinfo : EIATTR_PARAM_CBANK
	.align		4
        /*0068*/ 	.byte	0x04, 0x0a
        /*006a*/ 	.short	(.L_45 - .L_44)
	.align		4
.L_44:
        /*006c*/ 	.word	index@(.nv.constant0.vectorMul)
        /*0070*/ 	.short	0x0380
        /*0072*/ 	.short	0x001c


	//----- nvinfo : EIATTR_SW_WAR
	.align		4
.L_45:
        /*0074*/ 	.byte	0x04, 0x36
        /*0076*/ 	.short	(.L_47 - .L_46)
.L_46:
        /*0078*/ 	.word	0x00000008
.L_47:


//--------------------- .nv.callgraph             --------------------------
	.section	.nv.callgraph,"",@"SHT_CUDA_CALLGRAPH"
	.align	4
	.sectionentsize	8
	.align		4
        /*0000*/ 	.word	0x00000000
	.align		4
        /*0004*/ 	.word	0xffffffff
	.align		4
        /*0008*/ 	.word	0x00000000
	.align		4
        /*000c*/ 	.word	0xfffffffe
	.align		4
        /*0010*/ 	.word	0x00000000
	.align		4
        /*0014*/ 	.word	0xfffffffd
	.align		4
        /*0018*/ 	.word	0x00000000
	.align		4
        /*001c*/ 	.word	0xfffffffc


//--------------------- .text.vectorDiv           --------------------------
	.section	.text.vectorDiv,"ax",@progbits
	.align	128
        .global         vectorDiv
        .type           vectorDiv,@function
        .size           vectorDiv,(.L_x_16 - vectorDiv)
        .other          vectorDiv,@"STO_CUDA_ENTRY STV_DEFAULT"
vectorDiv:
.text.vectorDiv:
[----:B------:R-:W-:Y:S01]  /*0000*/  LDC R1, c[0x0][0x37c] ;  /* 0x0000df00ff017b82 */ /* 0x000fe20000000800 */
[----:B------:R-:W0:Y:S07]  /*0010*/  S2R R3, SR_TID.X ;  /* 0x0000000000037919 */ /* 0x000e2e0000002100 */
[----:B------:R-:W0:Y:S01]  /*0020*/  S2UR UR4, SR_CTAID.X ;  /* 0x00000000000479c3 */ /* 0x000e220000002500 */
[----:B------:R-:W1:Y:S07]  /*0030*/  LDCU UR5, c[0x0][0x398] ;  /* 0x00007300ff0577ac */ /* 0x000e6e0008000800 */
[----:B------:R-:W0:Y:S02]  /*0040*/  LDC R2, c[0x0][0x360] ;  /* 0x0000d800ff027b82 */ /* 0x000e240000000800 */
[----:B0-----:R-:W-:-:S05]  /*0050*/  IMAD R2, R2, UR4, R3 ;  /* 0x0000000402027c24 */ /* 0x001fca000f8e0203 */
[----:B-1----:R-:W-:-:S13]  /*0060*/  ISETP.GE.AND P0, PT, R2, UR5, PT ;  /* 0x0000000502007c0c */ /* 0x002fda000bf06270 */
[----:B------:R-:W-:Y:S05]  /*0070*/  @P0 EXIT ;  /* 0x000000000000094d */ /* 0x000fea0003800000 */
[----:B------:R-:W0:Y:S01]  /*0080*/  LDC.64 R4, c[0x0][0x388] ;  /* 0x0000e200ff047b82 */ /* 0x000e220000000a00 */
[----:B------:R-:W1:Y:S01]  /*0090*/  LDCU.64 UR4, c[0x0][0x358] ;  /* 0x00006b00ff0477ac */ /* 0x000e620008000a00 */
[----:B0-----:R-:W-:-:S05]  /*00a0*/  IMAD.WIDE R4, R2, 0x4, R4 ;  /* 0x0000000402047825 */ /* 0x001fca00078e0204 */
[----:B-1----:R-:W2:Y:S01]  /*00b0*/  LDG.E R3, desc[UR4][R4.64] ;  /* 0x0000000404037981 */ /* 0x002ea2000c1e1900 */
[----:B------:R-:W-:Y:S01]  /*00c0*/  BSSY.RECONVERGENT B0, `(.L_x_0) ;  /* 0x0000014000007945 */ /* 0x000fe20003800200 */
[----:B------:R-:W-:Y:S01]  /*00d0*/  IMAD.MOV.U32 R7, RZ, RZ, RZ ;  /* 0x000000ffff077224 */ /* 0x000fe200078e00ff */
[----:B--2---:R-:W-:-:S13]  /*00e0*/  FSETP.NEU.AND P0, PT, R3, RZ, PT ;  /* 0x000000ff0300720b */ /* 0x004fda0003f0d000 */
[----:B------:R-:W-:Y:S05]  /*00f0*/  @!P0 BRA `(.L_x_1) ;  /* 0x0000000000408947 */ /* 0x000fea0003800000 */
[----:B------:R-:W0:Y:S02]  /*0100*/  LDC.64 R4, c[0x0][0x380] ;  /* 0x0000e000ff047b82 */ /* 0x000e240000000a00 */
[----:B0-----:R-:W-:-:S05]  /*0110*/  IMAD.WIDE R4, R2, 0x4, R4 ;  /* 0x0000000402047825 */ /* 0x001fca00078e0204 */
[----:B------:R-:W2:Y:S01]  /*0120*/  LDG.E R0, desc[UR4][R4.64] ;  /* 0x0000000404007981 */ /* 0x000ea2000c1e1900 */
[----:B------:R-:W0:Y:S01]  /*0130*/  MUFU.RCP R6, R3 ;  /* 0x0000000300067308 */ /* 0x000e220000001000 */
[----:B------:R-:W-:Y:S01]  /*0140*/  BSSY.RECONVERGENT B1, `(.L_x_1) ;  /* 0x000000b000017945 */ /* 0x000fe20003800200 */
[----:B0-----:R-:W-:-:S04]  /*0150*/  FFMA R7, -R3, R6, 1 ;  /* 0x3f80000003077423 */ /* 0x001fc80000000106 */
[----:B------:R-:W-:Y:S02]  /*0160*/  FFMA R7, R6, R7, R6 ;  /* 0x0000000706077223 */ /* 0x000fe40000000006 */
[----:B--2---:R-:W0:Y:S02]  /*0170*/  FCHK P0, R0, R3 ;  /* 0x0000000300007302 */ /* 0x004e240000000000 */
[----:B------:R-:W-:-:S04]  /*0180*/  FFMA R6, R0, R7, RZ ;  /* 0x0000000700067223 */ /* 0x000fc800000000ff */
[----:B------:R-:W-:-:S04]  /*0190*/  FFMA R8, -R3, R6, R0 ;  /* 0x0000000603087223 */ /* 0x000fc80000000100 */
[----:B------:R-:W-:Y:S01]  /*01a0*/  FFMA R7, R7, R8, R6 ;  /* 0x0000000807077223 */ /* 0x000fe20000000006 */
[----:B0-----:R-:W-:Y:S06]  /*01b0*/  @!P0 BRA `(.L_x_2) ;  /* 0x00000000000c8947 */ /* 0x001fec0003800000 */
[----:B------:R-:W-:-:S07]  /*01c0*/  MOV R4, 0x1e0 ;  /* 0x000001e000047802 */ /* 0x000fce0000000f00 */
[----:B------:R-:W-:Y:S05]  /*01d0*/  CALL.REL.NOINC `($__internal_0_$__cuda_sm3x_div_rn_noftz_f32_slowpath) ;  /* 0x00000000001c7944 */ /* 0x000fea0003c00000 */
[----:B------:R-:W-:-:S07]  /*01e0*/  IMAD.MOV.U32 R7, RZ, RZ, R0 ;  /* 0x000000ffff077224 */ /* 0x000fce00078e0000 */
.L_x_2:
[----:B------:R-:W-:Y:S05]  /*01f0*/  BSYNC.RECONVERGENT B1 ;  /* 0x0000000000017941 */ /* 0x000fea0003800200 */
.L_x_1:
[----:B------:R-:W-:Y:S05]  /*0200*/  BSYNC.RECONVERGENT B0 ;  /* 0x0000000000007941 */ /* 0x000fea0003800200 */
.L_x_0:
[----:B------:R-:W0:Y:S02]  /*0210*/  LDC.64 R4, c[0x0][0x390] ;  /* 0x0000e400ff047b82 */ /* 0x000e240000000a00 */
[----:B0-----:R-:W-:-:S05]  /*0220*/  IMAD.WIDE R2, R2, 0x4, R4 ;  /* 0x0000000402027825 */ /* 0x001fca00078e0204 */
[----:B------:R-:W-:Y:S01]  /*0230*/  STG.E desc[UR4][R2.64], R7 ;  /* 0x0000000702007986 */ /* 0x000fe2000c101904 */
[----:B------:R-:W-:Y:S05]  /*0240*/  EXIT ;  /* 0x000000000000794d */ /* 0x000fea0003800000 */
        .weak           $__internal_0_$__cuda_sm3x_div_rn_noftz_f32_slowpath
        .type           $__internal_0_$__cuda_sm3x_div_rn_noftz_f32_slowpath,@function
        .size           $__internal_0_$__cuda_sm3x_div_rn_noftz_f32_slowpath,(.L_x_16 - $__internal_0_$__cuda_sm3x_div_rn_noftz_f32_slowpath)
$__internal_0_$__cuda_sm3x_div_rn_noftz_f32_slowpath:
[--C-:B------:R-:W-:Y:S01]  /*0250*/  SHF.R.U32.HI R6, RZ, 0x17, R3.reuse ;  /* 0x00000017ff067819 */ /* 0x100fe20000011603 */
[----:B------:R-:W-:Y:S01]  /*0260*/  BSSY.RECONVERGENT B2, `(.L_x_3) ;  /* 0x0000064000027945 */ /* 0x000fe20003800200 */
[--C-:B------:R-:W-:Y:S01]  /*0270*/  SHF.R.U32.HI R5, RZ, 0x17, R0.reuse ;  /* 0x00000017ff057819 */ /* 0x100fe20000011600 */
[----:B------:R-:W-:Y:S01]  /*0280*/  IMAD.MOV.U32 R7, RZ, RZ, R0 ;  /* 0x000000ffff077224 */ /* 0x000fe200078e0000 */
[----:B------:R-:W-:Y:S01]  /*0290*/  LOP3.LUT R6, R6, 0xff, RZ, 0xc0, !PT ;  /* 0x000000ff06067812 */ /* 0x000fe200078ec0ff */
[----:B------:R-:W-:Y:S01]  /*02a0*/  IMAD.MOV.U32 R8, RZ, RZ, R3 ;  /* 0x000000ffff087224 */ /* 0x000fe200078e0003 */
[----:B------:R-:W-:-:S03]  /*02b0*/  LOP3.LUT R5, R5, 0xff, RZ, 0xc0, !PT ;  /* 0x000000ff05057812 */ /* 0x000fc600078ec0ff */
[----:B------:R-:W-:Y:S02]  /*02c0*/  VIADD R11, R6, 0xffffffff ;  /* 0xffffffff060b7836 */ /* 0x000fe40000000000 */
[----:B------:R-:W-:-:S03]  /*02d0*/  VIADD R10, R5, 0xffffffff ;  /* 0xffffffff050a7836 */ /* 0x000fc60000000000 */
[----:B------:R-:W-:-:S04]  /*02e0*/  ISETP.GT.U32.AND P0, PT, R11, 0xfd, PT ;  /* 0x000000fd0b00780c */ /* 0x000fc80003f04070 */
[----:B------:R-:W-:-:S13]  /*02f0*/  ISETP.GT.U32.OR P0, PT, R10, 0xfd, P0 ;  /* 0x000000fd0a00780c */ /* 0x000fda0000704470 */
[----:B------:R-:W-:Y:S01]  /*0300*/  @!P0 IMAD.MOV.U32 R9, RZ, RZ, RZ ;  /* 0x000000ffff098224 */ /* 0x000fe200078e00ff */
[----:B------:R-:W-:Y:S06]  /*0310*/  @!P0 BRA `(.L_x_4) ;  /* 0x00000000005c8947 */ /* 0x000fec0003800000 */
[----:B------:R-:W-:Y:S02]  /*0320*/  FSETP.GTU.FTZ.AND P0, PT, |R0|, +INF , PT ;  /* 0x7f8000000000780b */ /* 0x000fe40003f1c200 */
[----:B------:R-:W-:-:S04]  /*0330*/  FSETP.GTU.FTZ.AND P1, PT, |R3|, +INF , PT ;  /* 0x7f8000000300780b */ /* 0x000fc80003f3c200 */
[----:B------:R-:W-:-:S13]  /*0340*/  PLOP3.LUT P0, PT, P0, P1, PT, 0xf8, 0x8f ;  /* 0x00000000008f781c */ /* 0x000fda0000703f70 */
[----:B------:R-:W-:Y:S05]  /*0350*/  @P0 BRA `(.L_x_5) ;  /* 0x00000004004c0947 */ /* 0x000fea0003800000 */
[----:B------:R-:W-:-:S13]  /*0360*/  LOP3.LUT P0, RZ, R8, 0x7fffffff, R7, 0xc8, !PT ;  /* 0x7fffffff08ff7812 */ /* 0x000fda000780c807 */
[----:B------:R-:W-:Y:S05]  /*0370*/  @!P0 BRA `(.L_x_6) ;  /* 0x00000004003c8947 */ /* 0x000fea0003800000 */
[C---:B------:R-:W-:Y:S02]  /*0380*/  FSETP.NEU.FTZ.AND P2, PT, |R0|.reuse, +INF , PT ;  /* 0x7f8000000000780b */ /* 0x040fe40003f5d200 */
[----:B------:R-:W-:Y:S02]  /*0390*/  FSETP.NEU.FTZ.AND P1, PT, |R3|, +INF , PT ;  /* 0x7f8000000300780b */ /* 0x000fe40003f3d200 */
[----:B------:R-:W-:-:S11]  /*03a0*/  FSETP.NEU.FTZ.AND P0, PT, |R0|, +INF , PT ;  /* 0x7f8000000000780b */ /* 0x000fd60003f1d200 */
[----:B------:R-:W-:Y:S05]  /*03b0*/  @!P1 BRA !P2, `(.L_x_6) ;  /* 0x00000004002c9947 */ /* 0x000fea0005000000 */
[----:B------:R-:W-:-:S04]  /*03c0*/  LOP3.LUT P2, RZ, R7, 0x7fffffff, RZ, 0xc0, !PT ;  /* 0x7fffffff07ff7812 */ /* 0x000fc8000784c0ff */
[----:B------:R-:W-:-:S13]  /*03d0*/  PLOP3.LUT P1, PT, P1, P2, PT, 0x2f, 0xf2 ;  /* 0x0000000000f2781c */ /* 0x000fda0000f24577 */
[----:B------:R-:W-:Y:S05]  /*03e0*/  @P1 BRA `(.L_x_7) ;  /* 0x0000000400181947 */ /* 0x000fea0003800000 */
[----:B------:R-:W-:-:S04]  /*03f0*/  LOP3.LUT P1, RZ, R8, 0x7fffffff, RZ, 0xc0, !PT ;  /* 0x7fffffff08ff7812 */ /* 0x000fc8000782c0ff */
[----:B------:R-:W-:-:S13]  /*0400*/  PLOP3.LUT P0, PT, P0, P1, PT, 0x2f, 0xf2 ;  /* 0x0000000000f2781c */ /* 0x000fda0000702577 */
[----:B------:R-:W-:Y:S05]  /*0410*/  @P0 BRA `(.L_x_8) ;  /* 0x0000000400000947 */ /* 0x000fea0003800000 */
[----:B------:R-:W-:Y:S02]  /*0420*/  ISETP.GE.AND P0, PT, R10, RZ, PT ;  /* 0x000000ff0a00720c */ /* 0x000fe40003f06270 */
[----:B------:R-:W-:-:S11]  /*0430*/  ISETP.GE.AND P1, PT, R11, RZ, PT ;  /* 0x000000ff0b00720c */ /* 0x000fd60003f26270 */
[----:B------:R-:W-:Y:S02]  /*0440*/  @P0 IMAD.MOV.U32 R9, RZ, RZ, RZ ;  /* 0x000000ffff090224 */ /* 0x000fe400078e00ff */
[----:B------:R-:W-:Y:S01]  /*0450*/  @!P0 FFMA R7, R0, 1.84467440737095516160e+19, RZ ;  /* 0x5f80000000078823 */ /* 0x000fe200000000ff */
[----:B------:R-:W-:Y:S02]  /*0460*/  @!P0 IMAD.MOV.U32 R9, RZ, RZ, -0x40 ;  /* 0xffffffc0ff098424 */ /* 0x000fe400078e00ff */
[----:B------:R-:W-:Y:S02]  /*0470*/  @!P1 FFMA R8, R3, 1.84467440737095516160e+19, RZ ;  /* 0x5f80000003089823 */ /* 0x000fe400000000ff */
[----:B------:R-:W-:-:S07]  /*0480*/  @!P1 VIADD R9, R9, 0x40 ;  /* 0x0000004009099836 */ /* 0x000fce0000000000 */
.L_x_4:
[----:B------:R-:W-:Y:S01]  /*0490*/  LEA R3, R6, 0xc0800000, 0x17 ;  /* 0xc080000006037811 */ /* 0x000fe200078eb8ff */
[----:B------:R-:W-:Y:S01]  /*04a0*/  VIADD R5, R5, 0xffffff81 ;  /* 0xffffff8105057836 */ /* 0x000fe20000000000 */
[----:B------:R-:W-:Y:S03]  /*04b0*/  BSSY.RECONVERGENT B3, `(.L_x_9) ;  /* 0x0000035000037945 */ /* 0x000fe60003800200 */
[----:B------:R-:W-:Y:S01]  /*04c0*/  IMAD.IADD R3, R8, 0x1, -R3 ;  /* 0x0000000108037824 */ /* 0x000fe200078e0a03 */
[C---:B------:R-:W-:Y:S01]  /*04d0*/  IADD3 R6, PT, PT, R5.reuse, 0x7f, -R6 ;  /* 0x0000007f05067810 */ /* 0x040fe20007ffe806 */
[----:B------:R-:W-:Y:S02]  /*04e0*/  IMAD R0, R5, -0x800000, R7 ;  /* 0xff80000005007824 */ /* 0x000fe400078e0207 */
[----:B------:R-:W0:Y:S01]  /*04f0*/  MUFU.RCP R8, R3 ;  /* 0x0000000300087308 */ /* 0x000e220000001000 */
[----:B------:R-:W-:Y:S01]  /*0500*/  FADD.FTZ R11, -R3, -RZ ;  /* 0x800000ff030b7221 */ /* 0x000fe20000010100 */
[----:B------:R-:W-:-:S03]  /*0510*/  IMAD.IADD R6, R6, 0x1, R9 ;  /* 0x0000000106067824 */ /* 0x000fc600078e0209 */
[----:B0-----:R-:W-:-:S04]  /*0520*/  FFMA R13, R8, R11, 1 ;  /* 0x3f800000080d7423 */ /* 0x001fc8000000000b */
[----:B------:R-:W-:-:S04]  /*0530*/  FFMA R10, R8, R13, R8 ;  /* 0x0000000d080a7223 */ /* 0x000fc80000000008 */
[----:B------:R-:W-:-:S04]  /*0540*/  FFMA R7, R0, R10, RZ ;  /* 0x0000000a00077223 */ /* 0x000fc800000000ff */
[----:B------:R-:W-:-:S04]  /*0550*/  FFMA R8, R11, R7, R0 ;  /* 0x000000070b087223 */ /* 0x000fc80000000000 */
[----:B------:R-:W-:-:S04]  /*0560*/  FFMA R7, R10, R8, R7 ;  /* 0x000000080a077223 */ /* 0x000fc80000000007 */
[----:B------:R-:W-:-:S04]  /*0570*/  FFMA R8, R11, R7, R0 ;  /* 0x000000070b087223 */ /* 0x000fc80000000000 */
[----:B------:R-:W-:-:S05]  /*0580*/  FFMA R0, R10, R8, R7 ;  /* 0x000000080a007223 */ /* 0x000fca0000000007 */
[----:B------:R-:W-:-:S04]  /*0590*/  SHF.R.U32.HI R3, RZ, 0x17, R0 ;  /* 0x00000017ff037819 */ /* 0x000fc80000011600 */
[----:B------:R-:W-:-:S05]  /*05a0*/  LOP3.LUT R3, R3, 0xff, RZ, 0xc0, !PT ;  /* 0x000000ff03037812 */ /* 0x000fca00078ec0ff */
[----:B------:R-:W-:-:S04]  /*05b0*/  IMAD.IADD R9, R3, 0x1, R6 ;  /* 0x0000000103097824 */ /* 0x000fc800078e0206 */
[----:B------:R-:W-:-:S05]  /*05c0*/  VIADD R3, R9, 0xffffffff ;  /* 0xffffffff09037836 */ /* 0x000fca0000000000 */
[----:B------:R-:W-:-:S13]  /*05d0*/  ISETP.GE.U32.AND P0, PT, R3, 0xfe, PT ;  /* 0x000000fe0300780c */ /* 0x000fda0003f06070 */
[----:B------:R-:W-:Y:S05]  /*05e0*/  @!P0 BRA `(.L_x_10) ;  /* 0x0000000000808947 */ /* 0x000fea0003800000 */
[----:B------:R-:W-:-:S13]  /*05f0*/  ISETP.GT.AND P0, PT, R9, 0xfe, PT ;  /* 0x000000fe0900780c */ /* 0x000fda0003f04270 */
[----:B------:R-:W-:Y:S05]  /*0600*/  @P0 BRA `(.L_x_11) ;  /* 0x00000000006c0947 */ /* 0x000fea0003800000 */
[----:B------:R-:W-:-:S13]  /*0610*/  ISETP.GE.AND P0, PT, R9, 0x1, PT ;  /* 0x000000010900780c */ /* 0x000fda0003f06270 */
[----:B------:R-:W-:Y:S05]  /*0620*/  @P0 BRA `(.L_x_12) ;  /* 0x0000000000740947 */ /* 0x000fea0003800000 */
[----:B------:R-:W-:Y:S02]  /*0630*/  ISETP.GE.AND P0, PT, R9, -0x18, PT ;  /* 0xffffffe80900780c */ /* 0x000fe40003f06270 */
[----:B------:R-:W-:-:S11]  /*0640*/  LOP3.LUT R0, R0, 0x80000000, RZ, 0xc0, !PT ;  /* 0x8000000000007812 */ /* 0x000fd600078ec0ff */
[----:B------:R-:W-:Y:S05]  /*0650*/  @!P0 BRA `(.L_x_12) ;  /* 0x0000000000688947 */ /* 0x000fea0003800000 */
[CCC-:B------:R-:W-:Y:S01]  /*0660*/  FFMA.RZ R3, R10.reuse, R8.reuse, R7.reuse ;  /* 0x000000080a037223 */ /* 0x1c0fe2000000c007 */
[CCC-:B------:R-:W-:Y:S01]  /*0670*/  FFMA.RM R6, R10.reuse, R8.reuse, R7.reuse ;  /* 0x000000080a067223 */ /* 0x1c0fe20000004007 */
[C---:B------:R-:W-:Y:S02]  /*0680*/  ISETP.NE.AND P2, PT, R9.reuse, RZ, PT ;  /* 0x000000ff0900720c */ /* 0x040fe40003f45270 */
[----:B------:R-:W-:Y:S02]  /*0690*/  ISETP.NE.AND P1, PT, R9, RZ, PT ;  /* 0x000000ff0900720c */ /* 0x000fe40003f25270 */
[----:B------:R-:W-:Y:S01]  /*06a0*/  LOP3.LUT R5, R3, 0x7fffff, RZ, 0xc0, !PT ;  /* 0x007fffff03057812 */ /* 0x000fe200078ec0ff */
[----:B------:R-:W-:Y:S01]  /*06b0*/  FFMA.RP R3, R10, R8, R7 ;  /* 0x000000080a037223 */ /* 0x000fe20000008007 */
[----:B------:R-:W-:Y:S02]  /*06c0*/  VIADD R8, R9, 0x20 ;  /* 0x0000002009087836 */ /* 0x000fe40000000000 */
[----:B------:R-:W-:Y:S01]  /*06d0*/  LOP3.LUT R5, R5, 0x800000, RZ, 0xfc, !PT ;  /* 0x0080000005057812 */ /* 0x000fe200078efcff */
[----:B------:R-:W-:Y:S01]  /*06e0*/  IMAD.MOV R7, RZ, RZ, -R9 ;  /* 0x000000ffff077224 */ /* 0x000fe200078e0a09 */
[----:B------:R-:W-:-:S02]  /*06f0*/  FSETP.NEU.FTZ.AND P0, PT, R3, R6, PT ;  /* 0x000000060300720b */ /* 0x000fc40003f1d000 */
[----:B------:R-:W-:Y:S02]  /*0700*/  SHF.L.U32 R8, R5, R8, RZ ;  /* 0x0000000805087219 */ /* 0x000fe400000006ff */
[----:B------:R-:W-:Y:S02]  /*0710*/  SEL R6, R7, RZ, P2 ;  /* 0x000000ff07067207 */ /* 0x000fe40001000000 */
[----:B------:R-:W-:Y:S02]  /*0720*/  ISETP.NE.AND P1, PT, R8, RZ, P1 ;  /* 0x000000ff0800720c */ /* 0x000fe40000f25270 */
[----:B------:R-:W-:Y:S02]  /*0730*/  SHF.R.U32.HI R6, RZ, R6, R5 ;  /* 0x00000006ff067219 */ /* 0x000fe40000011605 */
[----:B------:R-:W-:Y:S02]  /*0740*/  PLOP3.LUT P0, PT, P0, P1, PT, 0xf8, 0x8f ;  /* 0x00000000008f781c */ /* 0x000fe40000703f70 */
[----:B------:R-:W-:-:S02]  /*0750*/  SHF.R.U32.HI R8, RZ, 0x1, R6 ;  /* 0x00000001ff087819 */ /* 0x000fc40000011606 */
[----:B------:R-:W-:-:S04]  /*0760*/  SEL R3, RZ, 0x1, !P0 ;  /* 0x00000001ff037807 */ /* 0x000fc80004000000 */
[----:B------:R-:W-:-:S04]  /*0770*/  LOP3.LUT R3, R3, 0x1, R8, 0xf8, !PT ;  /* 0x0000000103037812 */ /* 0x000fc800078ef808 */
[----:B------:R-:W-:-:S05]  /*0780*/  LOP3.LUT R3, R3, R6, RZ, 0xc0, !PT ;  /* 0x0000000603037212 */ /* 0x000fca00078ec0ff */
[----:B------:R-:W-:-:S05]  /*0790*/  IMAD.IADD R3, R8, 0x1, R3 ;  /* 0x0000000108037824 */ /* 0x000fca00078e0203 */
[----:B------:R-:W-:Y:S01]  /*07a0*/  LOP3.LUT R0, R3, R0, RZ, 0xfc, !PT ;  /* 0x0000000003007212 */ /* 0x000fe200078efcff */
[----:B------:R-:W-:Y:S06]  /*07b0*/  BRA `(.L_x_12) ;  /* 0x0000000000107947 */ /* 0x000fec0003800000 */
.L_x_11:
[----:B------:R-:W-:-:S04]  /*07c0*/  LOP3.LUT R0, R0, 0x80000000, RZ, 0xc0, !PT ;  /* 0x8000000000007812 */ /* 0x000fc800078ec0ff */
[----:B------:R-:W-:Y:S01]  /*07d0*/  LOP3.LUT R0, R0, 0x7f800000, RZ, 0xfc, !PT ;  /* 0x7f80000000007812 */ /* 0x000fe200078efcff */
[----:B------:R-:W-:Y:S06]  /*07e0*/  BRA `(.L_x_12) ;  /* 0x0000000000047947 */ /* 0x000fec0003800000 */
.L_x_10:
[----:B------:R-:W-:-:S07]  /*07f0*/  IMAD R0, R6, 0x800000, R0 ;  /* 0x0080000006007824 */ /* 0x000fce00078e0200 */
.L_x_12:
[----:B------:R-:W-:Y:S05]  /*0800*/  BSYNC.RECONVERGENT B3 ;  /* 0x0000000000037941 */ /* 0x000fea0003800200 */
.L_x_9:
[----:B------:R-:W-:Y:S05]  /*0810*/  BRA `(.L_x_13) ;  /* 0x0000000000207947 */ /* 0x000fea0003800000 */
.L_x_8:
[----:B------:R-:W-:-:S04]  /*0820*/  LOP3.LUT R0, R8, 0x80000000, R7, 0x48, !PT ;  /* 0x8000000008007812 */ /* 0x000fc800078e4807 */
[----:B------:R-:W-:Y:S01]  /*0830*/  LOP3.LUT R0, R0, 0x7f800000, RZ, 0xfc, !PT ;  /* 0x7f80000000007812 */ /* 0x000fe200078efcff */
[----:B------:R-:W-:Y:S06]  /*0840*/  BRA `(.L_x_13) ;  /* 0x0000000000147947 */ /* 0x000fec0003800000 */
.L_x_7:
[----:B------:R-:W-:Y:S01]  /*0850*/  LOP3.LUT R0, R8, 0x80000000, R7, 0x48, !PT ;  /* 0x8000000008007812 */ /* 0x000fe200078e4807 */
[----:B------:R-:W-:Y:S06]  /*0860*/  BRA `(.L_x_13) ;  /* 0x00000000000c7947 */ /* 0x000fec0003800000 */
.L_x_6:
[----:B------:R-:W0:Y:S01]  /*0870*/  MUFU.RSQ R0, -QNAN ;  /* 0xffc0000000007908 */ /* 0x000e220000001400 */
[----:B------:R-:W-:Y:S05]  /*0880*/  BRA `(.L_x_13) ;  /* 0x0000000000047947 */ /* 0x000fea0003800000 */
.L_x_5:
[----:B------:R-:W-:-:S07]  /*0890*/  FADD.FTZ R0, R0, R3 ;  /* 0x0000000300007221 */ /* 0x000fce0000010000 */
.L_x_13:
[----:B------:R-:W-:Y:S05]  /*08a0*/  BSYNC.RECONVERGENT B2 ;  /* 0x0000000000027941 */ /* 0x000fea0003800200 */
.L_x_3:
[----:B------:R-:W-:-:S04]  /*08b0*/  IMAD.MOV.U32 R5, RZ, RZ, 0x0 ;  /* 0x00000000ff057424 */ /* 0x000fc800078e00ff */
[----:B0-----:R-:W-:Y:S05]  /*08c0*/  RET.REL.NODEC R4 `(vectorDiv) ;  /* 0xfffffff404cc7950 */ /* 0x001fea0003c3ffff */
.L_x_14:
[----:B------:R-:W-:-:S00]  /*08d0*/  BRA `(.L_x_14) ;  /* 0xfffffffc00fc7947 */ /* 0x000fc0000383ffff */
[----:B------:R-:W-:-:S00]  /*08e0*/  NOP ;  /* 0x0000000000007918 */ /* 0x000fc00000000000 */
        /* <DEDUP_REMOVED lines=9> */
.L_x_16:


//--------------------- .text.vectorMul           --------------------------
	.section	.text.vectorMul,"ax",@progbits
	.align	128
        .global         vectorMul
        .type           vectorMul,@function
        .size           vectorMul,(.L_x_18 - vectorMul)
        .other          vectorMul,@"STO_CUDA_ENTRY STV_DEFAULT"
vectorMul:
.text.vectorMul:
        /* <DEDUP_REMOVED lines=9> */
[----:B------:R-:W1:Y:S07]  /*0090*/  LDCU.64 UR4, c[0x0][0x358] ;  /* 0x00006b00ff0477ac */ /* 0x000e6e0008000a00 */
[----:B------:R-:W2:Y:S08]  /*00a0*/  LDC.64 R4, c[0x0][0x388] ;  /* 0x0000e200ff047b82 */ /* 0x000eb00000000a00 */
[----:B------:R-:W3:Y:S01]  /*00b0*/  LDC.64 R6, c[0x0][0x390] ;  /* 0x0000e400ff067b82 */ /* 0x000ee20000000a00 */
[----:B0-----:R-:W-:-:S06]  /*00c0*/  IMAD.WIDE R2, R9, 0x4, R2 ;  /* 0x0000000409027825 */ /* 0x001fcc00078e0202 */
[----:B-1----:R-:W4:Y:S01]  /*00d0*/  LDG.E R2, desc[UR4][R2.64] ;  /* 0x0000000402027981 */ /* 0x002f22000c1e1900 */
[----:B--2---:R-:W-:-:S06]  /*00e0*/  IMAD.WIDE R4, R9, 0x4, R4 ;  /* 0x0000000409047825 */ /* 0x004fcc00078e0204 */
[----:B------:R-:W4:Y:S01]  /*00f0*/  LDG.E R5, desc[UR4][R4.64] ;  /* 0x0000000404057981 */ /* 0x000f22000c1e1900 */
[----:B---3--:R-:W-:-:S04]  /*0100*/  IMAD.WIDE R6, R9, 0x4, R6 ;  /* 0x0000000409067825 */ /* 0x008fc800078e0206 */
[----:B----4-:R-:W-:-:S05]  /*0110*/  FMUL R9, R2, R5 ;  /* 0x0000000502097220 */ /* 0x010fca0000400000 */
[----:B------:R-:W-:Y:S01]  /*0120*/  STG.E desc[UR4][R6.64], R9 ;  /* 0x0000000906007986 */ /* 0x000fe2000c101904 */
[----:B------:R-:W-:Y:S05]  /*0130*/  EXIT ;  /* 0x000000000000794d */ /* 0x000fea0003800000 */
.L_x_15:
        /* <DEDUP_REMOVED lines=12> */
.L_x_18:


//--------------------- .nv.shared.reserved.0     --------------------------
	.section	.nv.shared.reserved.0,"aw",@nobits
	.weak		__nv_reservedSMEM_offset_0_alias
	.size		__nv_reservedSMEM_offset_0_alias, 0, 64
	.other		__nv_reservedSMEM_offset_0_alias,@"STO_CUDA_RESERVED_SHARED STV_DEFAULT"
__nv_reservedSMEM_offset_0_alias:
	.zero		0
	.zero		64


//--------------------- .nv.constant0.vectorDiv   --------------------------
	.section	.nv.constant0.vectorDiv,"a",@progbits
	.sectionflags	@""
	.align	4
.nv.constant0.vectorDiv:
	.zero		924


//--------------------- .nv.constant0.vectorMul   --------------------------
	.section	.nv.constant0.vectorMul,"a",@progbits
	.sectionflags	@""
	.align	4
.nv.constant0.vectorMul:
	.zero		924


//--------------------- SYMBOLS --------------------------

	.type		.nv.reservedSmem.offset0,@object
	.size		.nv.reservedSmem.offset0,0x4
